//
// Generated by NVIDIA NVVM Compiler
//
// Compiler Build ID: CL-36424714
// Cuda compilation tools, release 13.0, V13.0.88
// Based on NVVM 20.0.0
//

.version 9.0
.target sm_100
.address_size 64

	// .globl	_Z12getBlock_GPUPiS_ii10Parameters
// _ZZ7sum_SADPiS_S_iiiE3sad has been demoted
// _ZZ11sum_resultsPiE3sad has been demoted

.visible .entry _Z12getBlock_GPUPiS_ii10Parameters(
	.param .u64 .ptr .align 1 _Z12getBlock_GPUPiS_ii10Parameters_param_0,
	.param .u64 .ptr .align 1 _Z12getBlock_GPUPiS_ii10Parameters_param_1,
	.param .u32 _Z12getBlock_GPUPiS_ii10Parameters_param_2,
	.param .u32 _Z12getBlock_GPUPiS_ii10Parameters_param_3,
	.param .align 8 .b8 _Z12getBlock_GPUPiS_ii10Parameters_param_4[40]
)
{
	.reg .b32 	%r<12>;
	.reg .b64 	%rd<9>;

	ld.param.u32 	%r1, [_Z12getBlock_GPUPiS_ii10Parameters_param_4+28];
	ld.param.u32 	%r2, [_Z12getBlock_GPUPiS_ii10Parameters_param_4+8];
	ld.param.u64 	%rd1, [_Z12getBlock_GPUPiS_ii10Parameters_param_0];
	ld.param.u64 	%rd2, [_Z12getBlock_GPUPiS_ii10Parameters_param_1];
	ld.param.u32 	%r3, [_Z12getBlock_GPUPiS_ii10Parameters_param_2];
	ld.param.u32 	%r4, [_Z12getBlock_GPUPiS_ii10Parameters_param_3];
	cvta.to.global.u64 	%rd3, %rd1;
	cvta.to.global.u64 	%rd4, %rd2;
	mov.u32 	%r5, %tid.x;
	mov.u32 	%r6, %ctaid.y;
	add.s32 	%r7, %r3, %r6;
	add.s32 	%r8, %r4, %r5;
	mad.lo.s32 	%r9, %r2, %r7, %r8;
	mul.wide.u32 	%rd5, %r9, 4;
	add.s64 	%rd6, %rd4, %rd5;
	ld.global.u32 	%r10, [%rd6];
	mad.lo.s32 	%r11, %r1, %r6, %r5;
	mul.wide.u32 	%rd7, %r11, 4;
	add.s64 	%rd8, %rd3, %rd7;
	st.global.u32 	[%rd8], %r10;
	ret;

}
	// .globl	_Z7sum_SADPiS_S_iii
.visible .entry _Z7sum_SADPiS_S_iii(
	.param .u64 .ptr .align 1 _Z7sum_SADPiS_S_iii_param_0,
	.param .u64 .ptr .align 1 _Z7sum_SADPiS_S_iii_param_1,
	.param .u64 .ptr .align 1 _Z7sum_SADPiS_S_iii_param_2,
	.param .u32 _Z7sum_SADPiS_S_iii_param_3,
	.param .u32 _Z7sum_SADPiS_S_iii_param_4,
	.param .u32 _Z7sum_SADPiS_S_iii_param_5
)
{
	.reg .pred 	%p<5>;
	.reg .b32 	%r<27>;
	.reg .b64 	%rd<13>;
	// demoted variable
	.shared .align 4 .b8 _ZZ7sum_SADPiS_S_iiiE3sad[128];
	ld.param.u64 	%rd2, [_Z7sum_SADPiS_S_iii_param_0];
	ld.param.u64 	%rd3, [_Z7sum_SADPiS_S_iii_param_1];
	ld.param.u64 	%rd1, [_Z7sum_SADPiS_S_iii_param_2];
	ld.param.u32 	%r7, [_Z7sum_SADPiS_S_iii_param_3];
	ld.param.u32 	%r8, [_Z7sum_SADPiS_S_iii_param_4];
	ld.param.u32 	%r9, [_Z7sum_SADPiS_S_iii_param_5];
	cvta.to.global.u64 	%rd4, %rd3;
	cvta.to.global.u64 	%rd5, %rd2;
	mov.u32 	%r1, %tid.x;
	mov.u32 	%r2, %ctaid.y;
	add.s32 	%r10, %r8, %r1;
	add.s32 	%r11, %r7, %r2;
	mov.u32 	%r26, %ntid.x;
	mad.lo.s32 	%r12, %r2, %r26, %r1;
	mul.wide.u32 	%rd6, %r12, 4;
	add.s64 	%rd7, %rd5, %rd6;
	ld.global.u32 	%r13, [%rd7];
	mad.lo.s32 	%r14, %r9, %r11, %r10;
	mul.wide.u32 	%rd8, %r14, 4;
	add.s64 	%rd9, %rd4, %rd8;
	ld.global.u32 	%r15, [%rd9];
	sub.s32 	%r16, %r13, %r15;
	abs.s32 	%r17, %r16;
	shl.b32 	%r18, %r1, 2;
	mov.u32 	%r19, _ZZ7sum_SADPiS_S_iiiE3sad;
	add.s32 	%r4, %r19, %r18;
	st.shared.u32 	[%r4], %r17;
	bar.sync 	0;
	setp.lt.u32 	%p1, %r26, 2;
	@%p1 bra 	$L__BB1_4;
$L__BB1_1:
	shr.u32 	%r6, %r26, 1;
	setp.ge.u32 	%p2, %r1, %r6;
	@%p2 bra 	$L__BB1_3;
	shl.b32 	%r20, %r6, 2;
	add.s32 	%r21, %r4, %r20;
	ld.shared.u32 	%r22, [%r21];
	ld.shared.u32 	%r23, [%r4];
	add.s32 	%r24, %r23, %r22;
	st.shared.u32 	[%r4], %r24;
$L__BB1_3:
	bar.sync 	0;
	setp.gt.u32 	%p3, %r26, 3;
	mov.u32 	%r26, %r6;
	@%p3 bra 	$L__BB1_1;
$L__BB1_4:
	setp.ne.s32 	%p4, %r1, 0;
	@%p4 bra 	$L__BB1_6;
	ld.shared.u32 	%r25, [_ZZ7sum_SADPiS_S_iiiE3sad];
	cvta.to.global.u64 	%rd10, %rd1;
	mul.wide.u32 	%rd11, %r2, 4;
	add.s64 	%rd12, %rd10, %rd11;
	st.global.u32 	[%rd12], %r25;
$L__BB1_6:
	ret;

}
	// .globl	_Z11sum_resultsPi
.visible .entry _Z11sum_resultsPi(
	.param .u64 .ptr .align 1 _Z11sum_resultsPi_param_0
)
{
	.reg .pred 	%p<5>;
	.reg .b32 	%r<16>;
	.reg .b64 	%rd<5>;
	// demoted variable
	.shared .align 4 .b8 _ZZ11sum_resultsPiE3sad[128];
	ld.param.u64 	%rd2, [_Z11sum_resultsPi_param_0];
	cvta.to.global.u64 	%rd1, %rd2;
	mov.u32 	%r1, %tid.x;
	mul.wide.u32 	%rd3, %r1, 4;
	add.s64 	%rd4, %rd1, %rd3;
	ld.global.u32 	%r6, [%rd4];
	shl.b32 	%r7, %r1, 2;
	mov.u32 	%r8, _ZZ11sum_resultsPiE3sad;
	add.s32 	%r2, %r8, %r7;
	st.shared.u32 	[%r2], %r6;
	bar.sync 	0;
	mov.u32 	%r15, %ntid.x;
	setp.lt.u32 	%p1, %r15, 2;
	@%p1 bra 	$L__BB2_4;
$L__BB2_1:
	shr.u32 	%r5, %r15, 1;
	setp.ge.u32 	%p2, %r1, %r5;
	@%p2 bra 	$L__BB2_3;
	shl.b32 	%r9, %r5, 2;
	add.s32 	%r10, %r2, %r9;
	ld.shared.u32 	%r11, [%r10];
	ld.shared.u32 	%r12, [%r2];
	add.s32 	%r13, %r12, %r11;
	st.shared.u32 	[%r2], %r13;
$L__BB2_3:
	bar.sync 	0;
	setp.gt.u32 	%p3, %r15, 3;
	mov.u32 	%r15, %r5;
	@%p3 bra 	$L__BB2_1;
$L__BB2_4:
	setp.ne.s32 	%p4, %r1, 0;
	@%p4 bra 	$L__BB2_6;
	ld.shared.u32 	%r14, [_ZZ11sum_resultsPiE3sad];
	st.global.u32 	[%rd1], %r14;
$L__BB2_6:
	ret;

}


// ===== COMPILED SASS (sm_100) =====

	.target	sm_100

	.elftype	@"ET_EXEC"


//--------------------- .note.nv.tkinfo           --------------------------
	.section	.note.nv.tkinfo,"",@"SHT_NOTE"
	.sectionflags	@"SHF_NOTE_NV_TKINFO"
	.tkinfo
        /*0018*/ 	.word	0x00000002
        /*0030*/ 	.string	""
        /*0030*/ 	.string	"ptxas"
        /*0030*/ 	.string	"Cuda compilation tools, release 13.0, V13.0.88"
        /*0030*/ 	.string	"Build cuda_13.0.r13.0/compiler.36424714_0"
        /*0030*/ 	.string	"-arch sm_100 -m 64 "



//--------------------- .note.nv.cuinfo           --------------------------
	.section	.note.nv.cuinfo,"",@"SHT_NOTE"
	.sectionflags	@"SHF_NOTE_NV_CUINFO"
        /*0018*/ 	.short	0x0002
        /*001a*/ 	.short	0x0064
        /*001c*/ 	.short	0x0082
	.zero		2


//--------------------- .nv.info                  --------------------------
	.section	.nv.info,"",@"SHT_CUDA_INFO"
	.align	4


	//----- nvinfo : EIATTR_REGCOUNT
	.align		4
        /*0000*/ 	.byte	0x04, 0x2f
        /*0002*/ 	.short	(.L_1 - .L_0)
	.align		4
.L_0:
        /*0004*/ 	.word	index@(_Z12getBlock_GPUPiS_ii10Parameters)
        /*0008*/ 	.word	0x0000000a


	//----- nvinfo : EIATTR_FRAME_SIZE
	.align		4
.L_1:
        /*000c*/ 	.byte	0x04, 0x11
        /*000e*/ 	.short	(.L_3 - .L_2)
	.align		4
.L_2:
        /*0010*/ 	.word	index@(_Z12getBlock_GPUPiS_ii10Parameters)
        /*0014*/ 	.word	0x00000000


	//----- nvinfo : EIATTR_REGCOUNT
	.align		4
.L_3:
        /*0018*/ 	.byte	0x04, 0x2f
        /*001a*/ 	.short	(.L_5 - .L_4)
	.align		4
.L_4:
        /*001c*/ 	.word	index@(_Z7sum_SADPiS_S_iii)
        /*0020*/ 	.word	0x0000000e


	//----- nvinfo : EIATTR_FRAME_SIZE
	.align		4
.L_5:
        /*0024*/ 	.byte	0x04, 0x11
        /*0026*/ 	.short	(.L_7 - .L_6)
	.align		4
.L_6:
        /*0028*/ 	.word	index@(_Z7sum_SADPiS_S_iii)
        /*002c*/ 	.word	0x00000000


	//----- nvinfo : EIATTR_REGCOUNT
	.align		4
.L_7:
        /*0030*/ 	.byte	0x04, 0x2f
        /*0032*/ 	.short	(.L_9 - .L_8)
	.align		4
.L_8:
        /*0034*/ 	.word	index@(_Z11sum_resultsPi)
        /*0038*/ 	.word	0x0000000a


	//----- nvinfo : EIATTR_FRAME_SIZE
	.align		4
.L_9:
        /*003c*/ 	.byte	0x04, 0x11
        /*003e*/ 	.short	(.L_11 - .L_10)
	.align		4
.L_10:
        /*0040*/ 	.word	index@(_Z11sum_resultsPi)
        /*0044*/ 	.word	0x00000000


	//----- nvinfo : EIATTR_MIN_STACK_SIZE
	.align		4
.L_11:
        /*0048*/ 	.byte	0x04, 0x12
        /*004a*/ 	.short	(.L_13 - .L_12)
	.align		4
.L_12:
        /*004c*/ 	.word	index@(_Z11sum_resultsPi)
        /*0050*/ 	.word	0x00000000


	//----- nvinfo : EIATTR_MIN_STACK_SIZE
	.align		4
.L_13:
        /*0054*/ 	.byte	0x04, 0x12
        /*0056*/ 	.short	(.L_15 - .L_14)
	.align		4
.L_14:
        /*0058*/ 	.word	index@(_Z7sum_SADPiS_S_iii)
        /*005c*/ 	.word	0x00000000


	//----- nvinfo : EIATTR_MIN_STACK_SIZE
	.align		4
.L_15:
        /*0060*/ 	.byte	0x04, 0x12
        /*0062*/ 	.short	(.L_17 - .L_16)
	.align		4
.L_16:
        /*0064*/ 	.word	index@(_Z12getBlock_GPUPiS_ii10Parameters)
        /*0068*/ 	.word	0x00000000
.L_17:


//--------------------- .nv.compat                --------------------------
	.section	.nv.compat,"",@"SHT_CUDA_COMPAT_INFO"
	.align	4
        /*0000*/ 	.byte	0x02, 0x09, 0x00, 0x00, 0x02, 0x02, 0x01, 0x00, 0x02, 0x05, 0x05, 0x00, 0x03, 0x07, 0x01, 0x01
        /*0010*/ 	.byte	0x02, 0x03, 0x00, 0x00, 0x02, 0x06, 0x01, 0x00, 0x04, 0x0b, 0x08, 0x00, 0x09, 0x00, 0x00, 0x00
        /*0020*/ 	.byte	0x00, 0x00, 0x00, 0x00


//--------------------- .nv.info._Z11sum_resultsPi --------------------------
	.section	.nv.info._Z11sum_resultsPi,"",@"SHT_CUDA_INFO"
	.sectionflags	@""
	.align	4


	//----- nvinfo : EIATTR_CUDA_API_VERSION
	.align		4
        /*0000*/ 	.byte	0x04, 0x37
        /*0002*/ 	.short	(.L_19 - .L_18)
.L_18:
        /*0004*/ 	.word	0x00000082


	//----- nvinfo : EIATTR_KPARAM_INFO
	.align		4
.L_19:
        /*0008*/ 	.byte	0x04, 0x17
        /*000a*/ 	.short	(.L_21 - .L_20)
.L_20:
        /*000c*/ 	.word	0x00000000
        /*0010*/ 	.short	0x0000
        /*0012*/ 	.short	0x0000
        /*0014*/ 	.byte	0x00, 0xf5, 0x21, 0x00


	//----- nvinfo : EIATTR_SPARSE_MMA_MASK
	.align		4
.L_21:
        /*0018*/ 	.byte	0x03, 0x50
        /*001a*/ 	.short	0x0000


	//----- nvinfo : EIATTR_MAXREG_COUNT
	.align		4
        /*001c*/ 	.byte	0x03, 0x1b
        /*001e*/ 	.short	0x00ff


	//----- nvinfo : EIATTR_NUM_BARRIERS
	.align		4
        /*0020*/ 	.byte	0x02, 0x4c
        /*0022*/ 	.byte	0x01
	.zero		1


	//----- nvinfo : EIATTR_MERCURY_ISA_VERSION
	.align		4
        /*0024*/ 	.byte	0x03, 0x5f
        /*0026*/ 	.short	0x0101


	//----- nvinfo : EIATTR_VRC_CTA_INIT_COUNT
	.align		4
        /*0028*/ 	.byte	0x02, 0x4a
	.zero		1
	.zero		1


	//----- nvinfo : EIATTR_EXIT_INSTR_OFFSETS
	.align		4
        /*002c*/ 	.byte	0x04, 0x1c
        /*002e*/ 	.short	(.L_23 - .L_22)


	//   ....[0]....
.L_22:
        /*0030*/ 	.word	0x000001c0


	//   ....[1]....
        /*0034*/ 	.word	0x00000230


	//----- nvinfo : EIATTR_CBANK_PARAM_SIZE
	.align		4
.L_23:
        /*0038*/ 	.byte	0x03, 0x19
        /*003a*/ 	.short	0x0008


	//----- nvinfo : EIATTR_PARAM_CBANK
	.align		4
        /*003c*/ 	.byte	0x04, 0x0a
        /*003e*/ 	.short	(.L_25 - .L_24)
	.align		4
.L_24:
        /*0040*/ 	.word	index@(.nv.constant0._Z11sum_resultsPi)
        /*0044*/ 	.short	0x0380
        /*0046*/ 	.short	0x0008


	//----- nvinfo : EIATTR_SW_WAR
	.align		4
.L_25:
        /*0048*/ 	.byte	0x04, 0x36
        /*004a*/ 	.short	(.L_27 - .L_26)
.L_26:
        /*004c*/ 	.word	0x00000008
.L_27:


//--------------------- .nv.info._Z7sum_SADPiS_S_iii --------------------------
	.section	.nv.info._Z7sum_SADPiS_S_iii,"",@"SHT_CUDA_INFO"
	.sectionflags	@""
	.align	4


	//----- nvinfo : EIATTR_CUDA_API_VERSION
	.align		4
        /*0000*/ 	.byte	0x04, 0x37
        /*0002*/ 	.short	(.L_29 - .L_28)
.L_28:
        /*0004*/ 	.word	0x00000082


	//----- nvinfo : EIATTR_KPARAM_INFO
	.align		4
.L_29:
        /*0008*/ 	.byte	0x04, 0x17
        /*000a*/ 	.short	(.L_31 - .L_30)
.L_30:
        /*000c*/ 	.word	0x00000000
        /*0010*/ 	.short	0x0005
        /*0012*/ 	.short	0x0020
        /*0014*/ 	.byte	0x00, 0xf0, 0x11, 0x00


	//----- nvinfo : EIATTR_KPARAM_INFO
	.align		4
.L_31:
        /*0018*/ 	.byte	0x04, 0x17
        /*001a*/ 	.short	(.L_33 - .L_32)
.L_32:
        /*001c*/ 	.word	0x00000000
        /*0020*/ 	.short	0x0004
        /*0022*/ 	.short	0x001c
        /*0024*/ 	.byte	0x00, 0xf0, 0x11, 0x00


	//----- nvinfo : EIATTR_KPARAM_INFO
	.align		4
.L_33:
        /*0028*/ 	.byte	0x04, 0x17
        /*002a*/ 	.short	(.L_35 - .L_34)
.L_34:
        /*002c*/ 	.word	0x00000000
        /*0030*/ 	.short	0x0003
        /*0032*/ 	.short	0x0018
        /*0034*/ 	.byte	0x00, 0xf0, 0x11, 0x00


	//----- nvinfo : EIATTR_KPARAM_INFO
	.align		4
.L_35:
        /*0038*/ 	.byte	0x04, 0x17
        /*003a*/ 	.short	(.L_37 - .L_36)
.L_36:
        /*003c*/ 	.word	0x00000000
        /*0040*/ 	.short	0x0002
        /*0042*/ 	.short	0x0010
        /*0044*/ 	.byte	0x00, 0xf5, 0x21, 0x00


	//----- nvinfo : EIATTR_KPARAM_INFO
	.align		4
.L_37:
        /*0048*/ 	.byte	0x04, 0x17
        /*004a*/ 	.short	(.L_39 - .L_38)
.L_38:
        /*004c*/ 	.word	0x00000000
        /*0050*/ 	.short	0x0001
        /*0052*/ 	.short	0x0008
        /*0054*/ 	.byte	0x00, 0xf5, 0x21, 0x00


	//----- nvinfo : EIATTR_KPARAM_INFO
	.align		4
.L_39:
        /*0058*/ 	.byte	0x04, 0x17
        /*005a*/ 	.short	(.L_41 - .L_40)
.L_40:
        /*005c*/ 	.word	0x00000000
        /*0060*/ 	.short	0x0000
        /*0062*/ 	.short	0x0000
        /*0064*/ 	.byte	0x00, 0xf5, 0x21, 0x00


	//----- nvinfo : EIATTR_SPARSE_MMA_MASK
	.align		4
.L_41:
        /*0068*/ 	.byte	0x03, 0x50
        /*006a*/ 	.short	0x0000


	//----- nvinfo : EIATTR_MAXREG_COUNT
	.align		4
        /*006c*/ 	.byte	0x03, 0x1b
        /*006e*/ 	.short	0x00ff


	//----- nvinfo : EIATTR_NUM_BARRIERS
	.align		4
        /*0070*/ 	.byte	0x02, 0x4c
        /*0072*/ 	.byte	0x01
	.zero		1


	//----- nvinfo : EIATTR_MERCURY_ISA_VERSION
	.align		4
        /*0074*/ 	.byte	0x03, 0x5f
        /*0076*/ 	.short	0x0101


	//----- nvinfo : EIATTR_VRC_CTA_INIT_COUNT
	.align		4
        /*0078*/ 	.byte	0x02, 0x4a
	.zero		1
	.zero		1


	//----- nvinfo : EIATTR_EXIT_INSTR_OFFSETS
	.align		4
        /*007c*/ 	.byte	0x04, 0x1c
        /*007e*/ 	.short	(.L_43 - .L_42)


	//   ....[0]....
.L_42:
        /*0080*/ 	.word	0x00000280


	//   ....[1]....
        /*0084*/ 	.word	0x00000300


	//----- nvinfo : EIATTR_CBANK_PARAM_SIZE
	.align		4
.L_43:
        /*0088*/ 	.byte	0x03, 0x19
        /*008a*/ 	.short	0x0024


	//----- nvinfo : EIATTR_PARAM_CBANK
	.align		4
        /*008c*/ 	.byte	0x04, 0x0a
        /*008e*/ 	.short	(.L_45 - .L_44)
	.align		4
.L_44:
        /*0090*/ 	.word	index@(.nv.constant0._Z7sum_SADPiS_S_iii)
        /*0094*/ 	.short	0x0380
        /*0096*/ 	.short	0x0024


	//----- nvinfo : EIATTR_SW_WAR
	.align		4
.L_45:
        /*0098*/ 	.byte	0x04, 0x36
        /*009a*/ 	.short	(.L_47 - .L_46)
.L_46:
        /*009c*/ 	.word	0x00000008
.L_47:


//--------------------- .nv.info._Z12getBlock_GPUPiS_ii10Parameters --------------------------
	.section	.nv.info._Z12getBlock_GPUPiS_ii10Parameters,"",@"SHT_CUDA_INFO"
	.sectionflags	@""
	.align	4


	//----- nvinfo : EIATTR_CUDA_API_VERSION
	.align		4
        /*0000*/ 	.byte	0x04, 0x37
        /*0002*/ 	.short	(.L_49 - .L_48)
.L_48:
        /*0004*/ 	.word	0x00000082


	//----- nvinfo : EIATTR_KPARAM_INFO
	.align		4
.L_49:
        /*0008*/ 	.byte	0x04, 0x17
        /*000a*/ 	.short	(.L_51 - .L_50)
.L_50:
        /*000c*/ 	.word	0x00000000
        /*0010*/ 	.short	0x0004
        /*0012*/ 	.short	0x0018
        /*0014*/ 	.byte	0x00, 0xf0, 0xa1, 0x00


	//----- nvinfo : EIATTR_KPARAM_INFO
	.align		4
.L_51:
        /*0018*/ 	.byte	0x04, 0x17
        /*001a*/ 	.short	(.L_53 - .L_52)
.L_52:
        /*001c*/ 	.word	0x00000000
        /*0020*/ 	.short	0x0003
        /*0022*/ 	.short	0x0014
        /*0024*/ 	.byte	0x00, 0xf0, 0x11, 0x00


	//----- nvinfo : EIATTR_KPARAM_INFO
	.align		4
.L_53:
        /*0028*/ 	.byte	0x04, 0x17
        /*002a*/ 	.short	(.L_55 - .L_54)
.L_54:
        /*002c*/ 	.word	0x00000000
        /*0030*/ 	.short	0x0002
        /*0032*/ 	.short	0x0010
        /*0034*/ 	.byte	0x00, 0xf0, 0x11, 0x00


	//----- nvinfo : EIATTR_KPARAM_INFO
	.align		4
.L_55:
        /*0038*/ 	.byte	0x04, 0x17
        /*003a*/ 	.short	(.L_57 - .L_56)
.L_56:
        /*003c*/ 	.word	0x00000000
        /*0040*/ 	.short	0x0001
        /*0042*/ 	.short	0x0008
        /*0044*/ 	.byte	0x00, 0xf5, 0x21, 0x00


	//----- nvinfo : EIATTR_KPARAM_INFO
	.align		4
.L_57:
        /*0048*/ 	.byte	0x04, 0x17
        /*004a*/ 	.short	(.L_59 - .L_58)
.L_58:
        /*004c*/ 	.word	0x00000000
        /*0050*/ 	.short	0x0000
        /*0052*/ 	.short	0x0000
        /*0054*/ 	.byte	0x00, 0xf5, 0x21, 0x00


	//----- nvinfo : EIATTR_SPARSE_MMA_MASK
	.align		4
.L_59:
        /*0058*/ 	.byte	0x03, 0x50
        /*005a*/ 	.short	0x0000


	//----- nvinfo : EIATTR_MAXREG_COUNT
	.align		4
        /*005c*/ 	.byte	0x03, 0x1b
        /*005e*/ 	.short	0x00ff


	//----- nvinfo : EIATTR_MERCURY_ISA_VERSION
	.align		4
        /*0060*/ 	.byte	0x03, 0x5f
        /*0062*/ 	.short	0x0101


	//----- nvinfo : EIATTR_VRC_CTA_INIT_COUNT
	.align		4
        /*0064*/ 	.byte	0x02, 0x4a
	.zero		1
	.zero		1


	//----- nvinfo : EIATTR_EXIT_INSTR_OFFSETS
	.align		4
        /*0068*/ 	.byte	0x04, 0x1c
        /*006a*/ 	.short	(.L_61 - .L_60)


	//   ....[0]....
.L_60:
        /*006c*/ 	.word	0x00000110


	//----- nvinfo : EIATTR_CBANK_PARAM_SIZE
	.align		4
.L_61:
        /*0070*/ 	.byte	0x03, 0x19
        /*0072*/ 	.short	0x0040


	//----- nvinfo : EIATTR_PARAM_CBANK
	.align		4
        /*0074*/ 	.byte	0x04, 0x0a
        /*0076*/ 	.short	(.L_63 - .L_62)
	.align		4
.L_62:
        /*0078*/ 	.word	index@(.nv.constant0._Z12getBlock_GPUPiS_ii10Parameters)
        /*007c*/ 	.short	0x0380
        /*007e*/ 	.short	0x0040


	//----- nvinfo : EIATTR_SW_WAR
	.align		4
.L_63:
        /*0080*/ 	.byte	0x04, 0x36
        /*0082*/ 	.short	(.L_65 - .L_64)
.L_64:
        /*0084*/ 	.word	0x00000008
.L_65:


//--------------------- .nv.callgraph             --------------------------
	.section	.nv.callgraph,"",@"SHT_CUDA_CALLGRAPH"
	.align	4
	.sectionentsize	8
	.align		4
        /*0000*/ 	.word	0x00000000
	.align		4
        /*0004*/ 	.word	0xffffffff
	.align		4
        /*0008*/ 	.word	0x00000000
	.align		4
        /*000c*/ 	.word	0xfffffffe
	.align		4
        /*0010*/ 	.word	0x00000000
	.align		4
        /*0014*/ 	.word	0xfffffffd
	.align		4
        /*0018*/ 	.word	0x00000000
	.align		4
        /*001c*/ 	.word	0xfffffffc


//--------------------- .text._Z11sum_resultsPi   --------------------------
	.section	.text._Z11sum_resultsPi,"ax",@progbits
	.align	128
        .global         _Z11sum_resultsPi
        .type           _Z11sum_resultsPi,@function
        .size           _Z11sum_resultsPi,(.L_x_7 - _Z11sum_resultsPi)
        .other          _Z11sum_resultsPi,@"STO_CUDA_ENTRY STV_DEFAULT"
_Z11sum_resultsPi:
.text._Z11sum_resultsPi:
[----:B------:R-:W-:Y:S01]  /*0000*/  LDC R1, c[0x0][0x37c] ;  /* 0x0000df00ff017b82 */ /* 0x000fe20000000800 */
[----:B------:R-:W0:Y:S07]  /*0010*/  S2R R7, SR_TID.X ;  /* 0x0000000000077919 */ /* 0x000e2e0000002100 */
[----:B------:R-:W0:Y:S01]  /*0020*/  LDC.64 R2, c[0x0][0x380] ;  /* 0x0000e000ff027b82 */ /* 0x000e220000000a00 */
[----:B------:R-:W1:Y:S01]  /*0030*/  LDCU.64 UR6, c[0x0][0x358] ;  /* 0x00006b00ff0677ac */ /* 0x000e620008000a00 */
[----:B0-----:R-:W-:-:S06]  /*0040*/  IMAD.WIDE.U32 R2, R7, 0x4, R2 ;  /* 0x0000000407027825 */ /* 0x001fcc00078e0002 */
[----:B-1----:R-:W2:Y:S01]  /*0050*/  LDG.E R2, desc[UR6][R2.64] ;  /* 0x0000000602027981 */ /* 0x002ea2000c1e1900 */
[----:B------:R-:W0:Y:S01]  /*0060*/  S2UR UR5, SR_CgaCtaId ;  /* 0x00000000000579c3 */ /* 0x000e220000008800 */
[----:B------:R-:W-:Y:S01]  /*0070*/  UMOV UR4, 0x400 ;  /* 0x0000040000047882 */ /* 0x000fe20000000000 */
[----:B------:R-:W1:Y:S01]  /*0080*/  LDCU UR8, c[0x0][0x360] ;  /* 0x00006c00ff0877ac */ /* 0x000e620008000800 */
[----:B------:R-:W-:Y:S01]  /*0090*/  ISETP.NE.AND P0, PT, R7, RZ, PT ;  /* 0x000000ff0700720c */ /* 0x000fe20003f05270 */
[----:B-1----:R-:W-:Y:S02]  /*00a0*/  UISETP.GE.U32.AND UP0, UPT, UR8, 0x2, UPT ;  /* 0x000000020800788c */ /* 0x002fe4000bf06070 */
[----:B0-----:R-:W-:-:S06]  /*00b0*/  ULEA UR4, UR5, UR4, 0x18 ;  /* 0x0000000405047291 */ /* 0x001fcc000f8ec0ff */
[----:B------:R-:W-:-:S05]  /*00c0*/  LEA R5, R7, UR4, 0x2 ;  /* 0x0000000407057c11 */ /* 0x000fca000f8e10ff */
[----:B--2---:R0:W-:Y:S01]  /*00d0*/  STS [R5], R2 ;  /* 0x0000000205007388 */ /* 0x0041e20000000800 */
[----:B------:R-:W-:Y:S06]  /*00e0*/  BAR.SYNC.DEFER_BLOCKING 0x0 ;  /* 0x0000000000007b1d */ /* 0x000fec0000010000 */
[----:B------:R-:W-:Y:S05]  /*00f0*/  BRA.U !UP0, `(.L_x_0) ;  /* 0x0000000108307547 */ /* 0x000fea000b800000 */
[----:B------:R-:W-:-:S07]  /*0100*/  IMAD.U32 R0, RZ, RZ, UR8 ;  /* 0x00000008ff007e24 */ /* 0x000fce000f8e00ff */
.L_x_1:
[----:B------:R-:W-:-:S04]  /*0110*/  SHF.R.U32.HI R6, RZ, 0x1, R0 ;  /* 0x00000001ff067819 */ /* 0x000fc80000011600 */
[----:B------:R-:W-:-:S13]  /*0120*/  ISETP.GE.U32.AND P1, PT, R7, R6, PT ;  /* 0x000000060700720c */ /* 0x000fda0003f26070 */
[----:B0-----:R-:W-:Y:S01]  /*0130*/  @!P1 IMAD R2, R6, 0x4, R5 ;  /* 0x0000000406029824 */ /* 0x001fe200078e0205 */
[----:B------:R-:W-:Y:S05]  /*0140*/  @!P1 LDS R3, [R5] ;  /* 0x0000000005039984 */ /* 0x000fea0000000800 */
[----:B------:R-:W0:Y:S02]  /*0150*/  @!P1 LDS R2, [R2] ;  /* 0x0000000002029984 */ /* 0x000e240000000800 */
[----:B0-----:R-:W-:-:S05]  /*0160*/  @!P1 IMAD.IADD R4, R2, 0x1, R3 ;  /* 0x0000000102049824 */ /* 0x001fca00078e0203 */
[----:B------:R1:W-:Y:S01]  /*0170*/  @!P1 STS [R5], R4 ;  /* 0x0000000405009388 */ /* 0x0003e20000000800 */
[----:B------:R-:W-:Y:S01]  /*0180*/  BAR.SYNC.DEFER_BLOCKING 0x0 ;  /* 0x0000000000007b1d */ /* 0x000fe20000010000 */
[----:B------:R-:W-:Y:S01]  /*0190*/  ISETP.GT.U32.AND P1, PT, R0, 0x3, PT ;  /* 0x000000030000780c */ /* 0x000fe20003f24070 */
[----:B------:R-:W-:-:S12]  /*01a0*/  IMAD.MOV.U32 R0, RZ, RZ, R6 ;  /* 0x000000ffff007224 */ /* 0x000fd800078e0006 */
[----:B-1----:R-:W-:Y:S05]  /*01b0*/  @P1 BRA `(.L_x_1) ;  /* 0xfffffffc00d41947 */ /* 0x002fea000383ffff */
.L_x_0:
[----:B------:R-:W-:Y:S05]  /*01c0*/  @P0 EXIT ;  /* 0x000000000000094d */ /* 0x000fea0003800000 */
[----:B------:R-:W1:Y:S01]  /*01d0*/  S2UR UR5, SR_CgaCtaId ;  /* 0x00000000000579c3 */ /* 0x000e620000008800 */
[----:B------:R-:W-:-:S07]  /*01e0*/  UMOV UR4, 0x400 ;  /* 0x0000040000047882 */ /* 0x000fce0000000000 */
[----:B0-----:R-:W0:Y:S01]  /*01f0*/  LDC.64 R2, c[0x0][0x380] ;  /* 0x0000e000ff027b82 */ /* 0x001e220000000a00 */
[----:B-1----:R-:W-:-:S09]  /*0200*/  ULEA UR4, UR5, UR4, 0x18 ;  /* 0x0000000405047291 */ /* 0x002fd2000f8ec0ff */
[----:B------:R-:W0:Y:S04]  /*0210*/  LDS R5, [UR4] ;  /* 0x00000004ff057984 */ /* 0x000e280008000800 */
[----:B0-----:R-:W-:Y:S01]  /*0220*/  STG.E desc[UR6][R2.64], R5 ;  /* 0x0000000502007986 */ /* 0x001fe2000c101906 */
[----:B------:R-:W-:Y:S05]  /*0230*/  EXIT ;  /* 0x000000000000794d */ /* 0x000fea0003800000 */
.L_x_2:
[----:B------:R-:W-:-:S00]  /*0240*/  BRA `(.L_x_2) ;  /* 0xfffffffc00fc7947 */ /* 0x000fc0000383ffff */
[----:B------:R-:W-:-:S00]  /*0250*/  NOP ;  /* 0x0000000000007918 */ /* 0x000fc00000000000 */
        /* <DEDUP_REMOVED lines=10> */
.L_x_7:


//--------------------- .text._Z7sum_SADPiS_S_iii --------------------------
	.section	.text._Z7sum_SADPiS_S_iii,"ax",@progbits
	.align	128
        .global         _Z7sum_SADPiS_S_iii
        .type           _Z7sum_SADPiS_S_iii,@function
        .size           _Z7sum_SADPiS_S_iii,(.L_x_8 - _Z7sum_SADPiS_S_iii)
        .other          _Z7sum_SADPiS_S_iii,@"STO_CUDA_ENTRY STV_DEFAULT"
_Z7sum_SADPiS_S_iii:
.text._Z7sum_SADPiS_S_iii:
[----:B------:R-:W-:Y:S01]  /*0000*/  LDC R1, c[0x0][0x37c] ;  /* 0x0000df00ff017b82 */ /* 0x000fe20000000800 */
[----:B------:R-:W0:Y:S01]  /*0010*/  S2R R11, SR_CTAID.Y ;  /* 0x00000000000b7919 */ /* 0x000e220000002600 */
[----:B------:R-:W0:Y:S06]  /*0020*/  LDCU.64 UR4, c[0x0][0x398] ;  /* 0x00007300ff0477ac */ /* 0x000e2c0008000a00 */
[----:B------:R-:W1:Y:S01]  /*0030*/  LDC.64 R2, c[0x0][0x380] ;  /* 0x0000e000ff027b82 */ /* 0x000e620000000a00 */
[----:B------:R-:W2:Y:S01]  /*0040*/  S2R R6, SR_TID.X ;  /* 0x0000000000067919 */ /* 0x000ea20000002100 */
[----:B------:R-:W3:Y:S01]  /*0050*/  LDCU UR8, c[0x0][0x360] ;  /* 0x00006c00ff0877ac */ /* 0x000ee20008000800 */
[----:B------:R-:W4:Y:S05]  /*0060*/  LDCU UR9, c[0x0][0x3a0] ;  /* 0x00007400ff0977ac */ /* 0x000f2a0008000800 */
[----:B------:R-:W5:Y:S01]  /*0070*/  LDC.64 R4, c[0x0][0x388] ;  /* 0x0000e200ff047b82 */ /* 0x000f620000000a00 */
[----:B------:R-:W5:Y:S01]  /*0080*/  LDCU.64 UR6, c[0x0][0x358] ;  /* 0x00006b00ff0677ac */ /* 0x000f620008000a00 */
[----:B0-----:R-:W-:Y:S01]  /*0090*/  IADD3 R7, PT, PT, R11, UR4, RZ ;  /* 0x000000040b077c10 */ /* 0x001fe2000fffe0ff */
[----:B--2---:R-:W-:-:S02]  /*00a0*/  VIADD R0, R6, UR5 ;  /* 0x0000000506007c36 */ /* 0x004fc40008000000 */
[----:B---3--:R-:W-:Y:S02]  /*00b0*/  IMAD R9, R11, UR8, R6 ;  /* 0x000000080b097c24 */ /* 0x008fe4000f8e0206 */
[----:B----4-:R-:W-:Y:S02]  /*00c0*/  IMAD R7, R7, UR9, R0 ;  /* 0x0000000907077c24 */ /* 0x010fe4000f8e0200 */
[----:B-1----:R-:W-:-:S04]  /*00d0*/  IMAD.WIDE.U32 R2, R9, 0x4, R2 ;  /* 0x0000000409027825 */ /* 0x002fc800078e0002 */
[----:B-----5:R-:W-:Y:S02]  /*00e0*/  IMAD.WIDE.U32 R4, R7, 0x4, R4 ;  /* 0x0000000407047825 */ /* 0x020fe400078e0004 */
[----:B------:R-:W2:Y:S04]  /*00f0*/  LDG.E R2, desc[UR6][R2.64] ;  /* 0x0000000602027981 */ /* 0x000ea8000c1e1900 */
[----:B------:R-:W2:Y:S01]  /*0100*/  LDG.E R5, desc[UR6][R4.64] ;  /* 0x0000000604057981 */ /* 0x000ea2000c1e1900 */
[----:B------:R-:W0:Y:S01]  /*0110*/  S2UR UR5, SR_CgaCtaId ;  /* 0x00000000000579c3 */ /* 0x000e220000008800 */
[----:B------:R-:W-:Y:S01]  /*0120*/  UMOV UR4, 0x400 ;  /* 0x0000040000047882 */ /* 0x000fe20000000000 */
[----:B------:R-:W-:Y:S01]  /*0130*/  UISETP.GE.U32.AND UP0, UPT, UR8, 0x2, UPT ;  /* 0x000000020800788c */ /* 0x000fe2000bf06070 */
[----:B------:R-:W-:Y:S01]  /*0140*/  ISETP.NE.AND P0, PT, R6, RZ, PT ;  /* 0x000000ff0600720c */ /* 0x000fe20003f05270 */
[----:B0-----:R-:W-:Y:S01]  /*0150*/  ULEA UR4, UR5, UR4, 0x18 ;  /* 0x0000000405047291 */ /* 0x001fe2000f8ec0ff */
[----:B--2---:R-:W-:-:S05]  /*0160*/  IMAD.IADD R0, R2, 0x1, -R5 ;  /* 0x0000000102007824 */ /* 0x004fca00078e0a05 */
[----:B------:R-:W-:Y:S02]  /*0170*/  IABS R7, R0 ;  /* 0x0000000000077213 */ /* 0x000fe40000000000 */
[----:B------:R-:W-:-:S05]  /*0180*/  LEA R0, R6, UR4, 0x2 ;  /* 0x0000000406007c11 */ /* 0x000fca000f8e10ff */
[----:B------:R0:W-:Y:S01]  /*0190*/  STS [R0], R7 ;  /* 0x0000000700007388 */ /* 0x0001e20000000800 */
[----:B------:R-:W-:Y:S06]  /*01a0*/  BAR.SYNC.DEFER_BLOCKING 0x0 ;  /* 0x0000000000007b1d */ /* 0x000fec0000010000 */
[----:B------:R-:W-:Y:S05]  /*01b0*/  BRA.U !UP0, `(.L_x_3) ;  /* 0x0000000108307547 */ /* 0x000fea000b800000 */
[----:B------:R-:W-:-:S07]  /*01c0*/  MOV R2, UR8 ;  /* 0x0000000800027c02 */ /* 0x000fce0008000f00 */
.L_x_4:
[----:B0-----:R-:W-:-:S04]  /*01d0*/  SHF.R.U32.HI R7, RZ, 0x1, R2 ;  /* 0x00000001ff077819 */ /* 0x001fc80000011602 */
[----:B------:R-:W-:-:S13]  /*01e0*/  ISETP.GE.U32.AND P1, PT, R6, R7, PT ;  /* 0x000000070600720c */ /* 0x000fda0003f26070 */
[----:B------:R-:W-:Y:S01]  /*01f0*/  @!P1 IMAD R3, R7, 0x4, R0 ;  /* 0x0000000407039824 */ /* 0x000fe200078e0200 */
[----:B------:R-:W-:Y:S05]  /*0200*/  @!P1 LDS R4, [R0] ;  /* 0x0000000000049984 */ /* 0x000fea0000000800 */
[----:B------:R-:W0:Y:S02]  /*0210*/  @!P1 LDS R3, [R3] ;  /* 0x0000000003039984 */ /* 0x000e240000000800 */
[----:B0-----:R-:W-:-:S05]  /*0220*/  @!P1 IADD3 R5, PT, PT, R3, R4, RZ ;  /* 0x0000000403059210 */ /* 0x001fca0007ffe0ff */
[----:B------:R1:W-:Y:S01]  /*0230*/  @!P1 STS [R0], R5 ;  /* 0x0000000500009388 */ /* 0x0003e20000000800 */
[----:B------:R-:W-:Y:S01]  /*0240*/  BAR.SYNC.DEFER_BLOCKING 0x0 ;  /* 0x0000000000007b1d */ /* 0x000fe20000010000 */
[----:B------:R-:W-:Y:S01]  /*0250*/  ISETP.GT.U32.AND P1, PT, R2, 0x3, PT ;  /* 0x000000030200780c */ /* 0x000fe20003f24070 */
[----:B------:R-:W-:-:S12]  /*0260*/  IMAD.MOV.U32 R2, RZ, RZ, R7 ;  /* 0x000000ffff027224 */ /* 0x000fd800078e0007 */
[----:B-1----:R-:W-:Y:S05]  /*0270*/  @P1 BRA `(.L_x_4) ;  /* 0xfffffffc00d41947 */ /* 0x002fea000383ffff */
.L_x_3:
[----:B------:R-:W-:Y:S05]  /*0280*/  @P0 EXIT ;  /* 0x000000000000094d */ /* 0x000fea0003800000 */
[----:B------:R-:W1:Y:S01]  /*0290*/  S2UR UR5, SR_CgaCtaId ;  /* 0x00000000000579c3 */ /* 0x000e620000008800 */
[----:B------:R-:W-:-:S07]  /*02a0*/  UMOV UR4, 0x400 ;  /* 0x0000040000047882 */ /* 0x000fce0000000000 */
[----:B------:R-:W2:Y:S01]  /*02b0*/  LDC.64 R2, c[0x0][0x390] ;  /* 0x0000e400ff027b82 */ /* 0x000ea20000000a00 */
[----:B-1----:R-:W-:Y:S01]  /*02c0*/  ULEA UR4, UR5, UR4, 0x18 ;  /* 0x0000000405047291 */ /* 0x002fe2000f8ec0ff */
[----:B--2---:R-:W-:-:S08]  /*02d0*/  IMAD.WIDE.U32 R2, R11, 0x4, R2 ;  /* 0x000000040b027825 */ /* 0x004fd000078e0002 */
[----:B------:R-:W1:Y:S04]  /*02e0*/  LDS R5, [UR4] ;  /* 0x00000004ff057984 */ /* 0x000e680008000800 */
[----:B-1----:R-:W-:Y:S01]  /*02f0*/  STG.E desc[UR6][R2.64], R5 ;  /* 0x0000000502007986 */ /* 0x002fe2000c101906 */
[----:B------:R-:W-:Y:S05]  /*0300*/  EXIT ;  /* 0x000000000000794d */ /* 0x000fea0003800000 */
.L_x_5:
        /* <DEDUP_REMOVED lines=15> */
.L_x_8:


//--------------------- .text._Z12getBlock_GPUPiS_ii10Parameters --------------------------
	.section	.text._Z12getBlock_GPUPiS_ii10Parameters,"ax",@progbits
	.align	128
        .global         _Z12getBlock_GPUPiS_ii10Parameters
        .type           _Z12getBlock_GPUPiS_ii10Parameters,@function
        .size           _Z12getBlock_GPUPiS_ii10Parameters,(.L_x_9 - _Z12getBlock_GPUPiS_ii10Parameters)
        .other          _Z12getBlock_GPUPiS_ii10Parameters,@"STO_CUDA_ENTRY STV_DEFAULT"
_Z12getBlock_GPUPiS_ii10Parameters:
.text._Z12getBlock_GPUPiS_ii10Parameters:
[----:B------:R-:W-:Y:S01]  /*0000*/  LDC R1, c[0x0][0x37c] ;  /* 0x0000df00ff017b82 */ /* 0x000fe20000000800 */
[----:B------:R-:W0:Y:S07]  /*0010*/  S2R R7, SR_TID.X ;  /* 0x0000000000077919 */ /* 0x000e2e0000002100 */
[----:B------:R-:W1:Y:S01]  /*0020*/  S2UR UR8, SR_CTAID.Y ;  /* 0x00000000000879c3 */ /* 0x000e620000002600 */
[----:B------:R-:W1:Y:S01]  /*0030*/  LDCU.64 UR4, c[0x0][0x390] ;  /* 0x00007200ff0477ac */ /* 0x000e620008000a00 */
[----:B------:R-:W2:Y:S06]  /*0040*/  LDCU.64 UR6, c[0x0][0x358] ;  /* 0x00006b00ff0677ac */ /* 0x000eac0008000a00 */
[----:B------:R-:W3:Y:S08]  /*0050*/  LDC R5, c[0x0][0x3a0] ;  /* 0x0000e800ff057b82 */ /* 0x000ef00000000800 */
[----:B------:R-:W4:Y:S01]  /*0060*/  LDC.64 R2, c[0x0][0x388] ;  /* 0x0000e200ff027b82 */ /* 0x000f220000000a00 */
[----:B-1----:R-:W-:Y:S01]  /*0070*/  UIADD3 UR4, UPT, UPT, UR8, UR4, URZ ;  /* 0x0000000408047290 */ /* 0x002fe2000fffe0ff */
[----:B0-----:R-:W-:-:S05]  /*0080*/  IADD3 R0, PT, PT, R7, UR5, RZ ;  /* 0x0000000507007c10 */ /* 0x001fca000fffe0ff */
[----:B---3--:R-:W-:Y:S02]  /*0090*/  IMAD R5, R5, UR4, R0 ;  /* 0x0000000405057c24 */ /* 0x008fe4000f8e0200 */
[----:B------:R-:W0:Y:S02]  /*00a0*/  LDC R0, c[0x0][0x3b4] ;  /* 0x0000ed00ff007b82 */ /* 0x000e240000000800 */
[----:B----4-:R-:W-:-:S06]  /*00b0*/  IMAD.WIDE.U32 R2, R5, 0x4, R2 ;  /* 0x0000000405027825 */ /* 0x010fcc00078e0002 */
[----:B--2---:R-:W2:Y:S01]  /*00c0*/  LDG.E R3, desc[UR6][R2.64] ;  /* 0x0000000602037981 */ /* 0x004ea2000c1e1900 */
[----:B------:R-:W1:Y:S01]  /*00d0*/  LDC.64 R4, c[0x0][0x380] ;  /* 0x0000e000ff047b82 */ /* 0x000e620000000a00 */
[----:B0-----:R-:W-:-:S04]  /*00e0*/  IMAD R7, R0, UR8, R7 ;  /* 0x0000000800077c24 */ /* 0x001fc8000f8e0207 */
[----:B-1----:R-:W-:-:S05]  /*00f0*/  IMAD.WIDE.U32 R4, R7, 0x4, R4 ;  /* 0x0000000407047825 */ /* 0x002fca00078e0004 */
[----:B--2---:R-:W-:Y:S01]  /*0100*/  STG.E desc[UR6][R4.64], R3 ;  /* 0x0000000304007986 */ /* 0x004fe2000c101906 */
[----:B------:R-:W-:Y:S05]  /*0110*/  EXIT ;  /* 0x000000000000794d */ /* 0x000fea0003800000 */
.L_x_6:
        /* <DEDUP_REMOVED lines=14> */
.L_x_9:


//--------------------- .nv.shared._Z11sum_resultsPi --------------------------
	.section	.nv.shared._Z11sum_resultsPi,"aw",@nobits
	.sectionflags	@""
	.align	4
.nv.shared._Z11sum_resultsPi:
	.zero		1152


//--------------------- .nv.shared.reserved.0     --------------------------
	.section	.nv.shared.reserved.0,"aw",@nobits
	.weak		__nv_reservedSMEM_offset_0_alias
	.size		__nv_reservedSMEM_offset_0_alias, 0, 64
	.other		__nv_reservedSMEM_offset_0_alias,@"STO_CUDA_RESERVED_SHARED STV_DEFAULT"
__nv_reservedSMEM_offset_0_alias:
	.zero		0
	.zero		64


//--------------------- .nv.shared._Z7sum_SADPiS_S_iii --------------------------
	.section	.nv.shared._Z7sum_SADPiS_S_iii,"aw",@nobits
	.sectionflags	@""
	.align	4
.nv.shared._Z7sum_SADPiS_S_iii:
	.zero		1152


//--------------------- .nv.constant0._Z11sum_resultsPi --------------------------
	.section	.nv.constant0._Z11sum_resultsPi,"a",@progbits
	.sectionflags	@""
	.align	4
.nv.constant0._Z11sum_resultsPi:
	.zero		904


//--------------------- .nv.constant0._Z7sum_SADPiS_S_iii --------------------------
	.section	.nv.constant0._Z7sum_SADPiS_S_iii,"a",@progbits
	.sectionflags	@""
	.align	4
.nv.constant0._Z7sum_SADPiS_S_iii:
	.zero		932


//--------------------- .nv.constant0._Z12getBlock_GPUPiS_ii10Parameters --------------------------
	.section	.nv.constant0._Z12getBlock_GPUPiS_ii10Parameters,"a",@progbits
	.sectionflags	@""
	.align	4
.nv.constant0._Z12getBlock_GPUPiS_ii10Parameters:
	.zero		960


//--------------------- SYMBOLS --------------------------

	.type		.nv.reservedSmem.offset0,@object
	.size		.nv.reservedSmem.offset0,0x4
	.type		.nv.reservedSmem.cap,@object
	.size		.nv.reservedSmem.cap,0x4
